//
// Generated by NVIDIA NVVM Compiler
//
// Compiler Build ID: CL-36424714
// Cuda compilation tools, release 13.0, V13.0.88
// Based on NVVM 20.0.0
//

.version 9.0
.target sm_100
.address_size 64

	// .globl	_Z12helloFromGPUv
.extern .func  (.param .b32 func_retval0) vprintf
(
	.param .b64 vprintf_param_0,
	.param .b64 vprintf_param_1
)
;
.global .align 1 .b8 $str[26] = {72, 101, 108, 108, 111, 32, 87, 111, 114, 108, 100, 32, 70, 114, 111, 109, 32, 71, 80, 85, 32, 37, 100, 33, 10};

.visible .entry _Z12helloFromGPUv()
{
	.local .align 8 .b8 	__local_depot0[16];
	.reg .b64 	%SP;
	.reg .b64 	%SPL;
	.reg .pred 	%p<2>;
	.reg .b32 	%r<7>;
	.reg .b64 	%rd<5>;

	mov.u64 	%SPL, __local_depot0;
	cvta.local.u64 	%SP, %SPL;
	mov.u32 	%r1, %tid.x;
	setp.ne.s32 	%p1, %r1, 5;
	@%p1 bra 	$L__BB0_2;
	add.u64 	%rd1, %SP, 0;
	add.u64 	%rd2, %SPL, 0;
	mov.u32 	%r2, %tid.y;
	mov.u32 	%r3, %tid.z;
	mov.b32 	%r4, 5;
	st.local.v2.u32 	[%rd2], {%r4, %r2};
	st.local.u32 	[%rd2+8], %r3;
	mov.u64 	%rd3, $str;
	cvta.global.u64 	%rd4, %rd3;
	{ // callseq 0, 0
	.param .b64 param0;
	st.param.b64 	[param0], %rd4;
	.param .b64 param1;
	st.param.b64 	[param1], %rd1;
	.param .b32 retval0;
	call.uni (retval0), 
	vprintf, 
	(
	param0, 
	param1
	);
	ld.param.b32 	%r5, [retval0];
	} // callseq 0
$L__BB0_2:
	ret;

}


// ===== COMPILED SASS (sm_100) =====

	.target	sm_100

	.elftype	@"ET_EXEC"


//--------------------- .note.nv.tkinfo           --------------------------
	.section	.note.nv.tkinfo,"",@"SHT_NOTE"
	.sectionflags	@"SHF_NOTE_NV_TKINFO"
	.tkinfo
        /*0018*/ 	.word	0x00000002
        /*0030*/ 	.string	""
        /*0030*/ 	.string	"ptxas"
        /*0030*/ 	.string	"Cuda compilation tools, release 13.0, V13.0.88"
        /*0030*/ 	.string	"Build cuda_13.0.r13.0/compiler.36424714_0"
        /*0030*/ 	.string	"-arch sm_100 -m 64 "



//--------------------- .note.nv.cuinfo           --------------------------
	.section	.note.nv.cuinfo,"",@"SHT_NOTE"
	.sectionflags	@"SHF_NOTE_NV_CUINFO"
        /*0018*/ 	.short	0x0002
        /*001a*/ 	.short	0x0064
        /*001c*/ 	.short	0x0082
	.zero		2


//--------------------- .nv.info                  --------------------------
	.section	.nv.info,"",@"SHT_CUDA_INFO"
	.align	4


	//----- nvinfo : EIATTR_REGCOUNT
	.align		4
        /*0000*/ 	.byte	0x04, 0x2f
        /*0002*/ 	.short	(.L_2 - .L_1)
	.align		4
.L_1:
        /*0004*/ 	.word	index@(_Z12helloFromGPUv)
        /*0008*/ 	.word	0x00000018


	//----- nvinfo : EIATTR_FRAME_SIZE
	.align		4
.L_2:
        /*000c*/ 	.byte	0x04, 0x11
        /*000e*/ 	.short	(.L_4 - .L_3)
	.align		4
.L_3:
        /*0010*/ 	.word	index@(_Z12helloFromGPUv)
        /*0014*/ 	.word	0x00000010


	//----- nvinfo : EIATTR_MIN_STACK_SIZE
	.align		4
.L_4:
        /*0018*/ 	.byte	0x04, 0x12
        /*001a*/ 	.short	(.L_6 - .L_5)
	.align		4
.L_5:
        /*001c*/ 	.word	index@(_Z12helloFromGPUv)
        /*0020*/ 	.word	0x00000010
.L_6:


//--------------------- .nv.compat                --------------------------
	.section	.nv.compat,"",@"SHT_CUDA_COMPAT_INFO"
	.align	4
        /*0000*/ 	.byte	0x02, 0x09, 0x00, 0x00, 0x02, 0x02, 0x01, 0x00, 0x02, 0x05, 0x05, 0x00, 0x03, 0x07, 0x01, 0x01
        /*0010*/ 	.byte	0x02, 0x03, 0x00, 0x00, 0x02, 0x06, 0x01, 0x00, 0x04, 0x0b, 0x08, 0x00, 0x09, 0x00, 0x00, 0x00
        /*0020*/ 	.byte	0x00, 0x00, 0x00, 0x00


//--------------------- .nv.info._Z12helloFromGPUv --------------------------
	.section	.nv.info._Z12helloFromGPUv,"",@"SHT_CUDA_INFO"
	.sectionflags	@""
	.align	4


	//----- nvinfo : EIATTR_CUDA_API_VERSION
	.align		4
        /*0000*/ 	.byte	0x04, 0x37
        /*0002*/ 	.short	(.L_8 - .L_7)
.L_7:
        /*0004*/ 	.word	0x00000082


	//----- nvinfo : EIATTR_SPARSE_MMA_MASK
	.align		4
.L_8:
        /*0008*/ 	.byte	0x03, 0x50
        /*000a*/ 	.short	0x0000


	//----- nvinfo : EIATTR_MAXREG_COUNT
	.align		4
        /*000c*/ 	.byte	0x03, 0x1b
        /*000e*/ 	.short	0x00ff


	//----- nvinfo : EIATTR_EXTERNS
	.align		4
        /*0010*/ 	.byte	0x04, 0x0f
        /*0012*/ 	.short	(.L_10 - .L_9)


	//   ....[0]....
	.align		4
.L_9:
        /*0014*/ 	.word	index@(vprintf)


	//----- nvinfo : EIATTR_MERCURY_ISA_VERSION
	.align		4
.L_10:
        /*0018*/ 	.byte	0x03, 0x5f
        /*001a*/ 	.short	0x0101


	//----- nvinfo : EIATTR_VRC_CTA_INIT_COUNT
	.align		4
        /*001c*/ 	.byte	0x02, 0x4a
	.zero		1
	.zero		1


	//----- nvinfo : EIATTR_SYSCALL_OFFSETS
	.align		4
        /*0020*/ 	.byte	0x04, 0x46
        /*0022*/ 	.short	(.L_12 - .L_11)


	//   ....[0]....
.L_11:
        /*0024*/ 	.word	0x00000140


	//----- nvinfo : EIATTR_EXIT_INSTR_OFFSETS
	.align		4
.L_12:
        /*0028*/ 	.byte	0x04, 0x1c
        /*002a*/ 	.short	(.L_14 - .L_13)


	//   ....[0]....
.L_13:
        /*002c*/ 	.word	0x00000080


	//   ....[1]....
        /*0030*/ 	.word	0x00000150


	//----- nvinfo : EIATTR_CRS_STACK_SIZE
	.align		4
.L_14:
        /*0034*/ 	.byte	0x04, 0x1e
        /*0036*/ 	.short	(.L_16 - .L_15)
.L_15:
        /*0038*/ 	.word	0x00000000


	//----- nvinfo : EIATTR_SW_WAR
	.align		4
.L_16:
        /*003c*/ 	.byte	0x04, 0x36
        /*003e*/ 	.short	(.L_18 - .L_17)
.L_17:
        /*0040*/ 	.word	0x00000008
.L_18:


//--------------------- .nv.callgraph             --------------------------
	.section	.nv.callgraph,"",@"SHT_CUDA_CALLGRAPH"
	.align	4
	.sectionentsize	8
	.align		4
        /*0000*/ 	.word	0x00000000
	.align		4
        /*0004*/ 	.word	0xffffffff
	.align		4
        /*0008*/ 	.word	index@(_Z12helloFromGPUv)
	.align		4
        /*000c*/ 	.word	index@(vprintf)
	.align		4
        /*0010*/ 	.word	0x00000000
	.align		4
        /*0014*/ 	.word	0xfffffffe
	.align		4
        /*0018*/ 	.word	0x00000000
	.align		4
        /*001c*/ 	.word	0xfffffffd
	.align		4
        /*0020*/ 	.word	0x00000000
	.align		4
        /*0024*/ 	.word	0xfffffffc


//--------------------- .nv.constant4             --------------------------
	.section	.nv.constant4,"a",@progbits
	.align	8
	.align		8
.nv.constant4:
        /*0000*/ 	.dword	vprintf
	.align		8
        /*0008*/ 	.dword	$str


//--------------------- .text._Z12helloFromGPUv   --------------------------
	.section	.text._Z12helloFromGPUv,"ax",@progbits
	.align	128
        .global         _Z12helloFromGPUv
        .type           _Z12helloFromGPUv,@function
        .size           _Z12helloFromGPUv,(.L_x_2 - _Z12helloFromGPUv)
        .other          _Z12helloFromGPUv,@"STO_CUDA_ENTRY STV_DEFAULT"
_Z12helloFromGPUv:
.text._Z12helloFromGPUv:
[----:B------:R-:W0:Y:S01]  /*0000*/  LDC R1, c[0x0][0x37c] ;  /* 0x0000df00ff017b82 */ /* 0x000e220000000800 */
[----:B------:R-:W1:Y:S01]  /*0010*/  S2R R0, SR_TID.X ;  /* 0x0000000000007919 */ /* 0x000e620000002100 */
[----:B------:R-:W2:Y:S01]  /*0020*/  LDCU UR4, c[0x0][0x2f8] ;  /* 0x00005f00ff0477ac */ /* 0x000ea20008000800 */
[----:B0-----:R-:W-:Y:S01]  /*0030*/  VIADD R1, R1, 0xfffffff0 ;  /* 0xfffffff001017836 */ /* 0x001fe20000000000 */
[----:B------:R-:W0:Y:S04]  /*0040*/  LDCU UR5, c[0x0][0x2fc] ;  /* 0x00005f80ff0577ac */ /* 0x000e280008000800 */
[----:B--2---:R-:W-:-:S05]  /*0050*/  IADD3 R6, P1, PT, R1, UR4, RZ ;  /* 0x0000000401067c10 */ /* 0x004fca000ff3e0ff */
[----:B0-----:R-:W-:Y:S01]  /*0060*/  IMAD.X R7, RZ, RZ, UR5, P1 ;  /* 0x00000005ff077e24 */ /* 0x001fe200088e06ff */
[----:B-1----:R-:W-:-:S13]  /*0070*/  ISETP.NE.AND P0, PT, R0, 0x5, PT ;  /* 0x000000050000780c */ /* 0x002fda0003f05270 */
[----:B------:R-:W-:Y:S05]  /*0080*/  @P0 EXIT ;  /* 0x000000000000094d */ /* 0x000fea0003800000 */
[----:B------:R-:W0:Y:S01]  /*0090*/  S2R R11, SR_TID.Y ;  /* 0x00000000000b7919 */ /* 0x000e220000002200 */
[----:B------:R-:W-:Y:S01]  /*00a0*/  HFMA2 R10, -RZ, RZ, 0, 2.98023223876953125e-07 ;  /* 0x00000005ff0a7431 */ /* 0x000fe200000001ff */
[----:B------:R-:W-:Y:S01]  /*00b0*/  MOV R0, 0x0 ;  /* 0x0000000000007802 */ /* 0x000fe20000000f00 */
[----:B------:R-:W1:Y:S01]  /*00c0*/  LDCU.64 UR4, c[0x4][0x8] ;  /* 0x01000100ff0477ac */ /* 0x000e620008000a00 */
[----:B------:R-:W2:Y:S02]  /*00d0*/  S2R R8, SR_TID.Z ;  /* 0x0000000000087919 */ /* 0x000ea40000002300 */
[----:B------:R3:W4:Y:S01]  /*00e0*/  LDC.64 R2, c[0x4][R0] ;  /* 0x0100000000027b82 */ /* 0x0007220000000a00 */
[----:B-1----:R-:W-:Y:S01]  /*00f0*/  IMAD.U32 R4, RZ, RZ, UR4 ;  /* 0x00000004ff047e24 */ /* 0x002fe2000f8e00ff */
[----:B------:R-:W-:Y:S01]  /*0100*/  MOV R5, UR5 ;  /* 0x0000000500057c02 */ /* 0x000fe20008000f00 */
[----:B0-----:R3:W-:Y:S04]  /*0110*/  STL.64 [R1], R10 ;  /* 0x0000000a01007387 */ /* 0x0017e80000100a00 */
[----:B--2---:R3:W-:Y:S02]  /*0120*/  STL [R1+0x8], R8 ;  /* 0x0000080801007387 */ /* 0x0047e40000100800 */
[----:B------:R-:W-:-:S07]  /*0130*/  LEPC R20, `(.L_x_0) ;  /* 0x000000001014794e */ /* 0x000fce0000000000 */
[----:B---34-:R-:W-:Y:S05]  /*0140*/  CALL.ABS.NOINC R2 ;  /* 0x0000000002007343 */ /* 0x018fea0003c00000 */
.L_x_0:
[----:B------:R-:W-:Y:S05]  /*0150*/  EXIT ;  /* 0x000000000000794d */ /* 0x000fea0003800000 */
.L_x_1:
[----:B------:R-:W-:-:S00]  /*0160*/  BRA `(.L_x_1) ;  /* 0xfffffffc00fc7947 */ /* 0x000fc0000383ffff */
[----:B------:R-:W-:-:S00]  /*0170*/  NOP ;  /* 0x0000000000007918 */ /* 0x000fc00000000000 */
        /* <DEDUP_REMOVED lines=8> */
.L_x_2:


//--------------------- .nv.global.init           --------------------------
	.section	.nv.global.init,"aw",@progbits
.nv.global.init:
	.type		$str,@object
	.size		$str,(.L_0 - $str)
$str:
        /*0000*/ 	.byte	0x48, 0x65, 0x6c, 0x6c, 0x6f, 0x20, 0x57, 0x6f, 0x72, 0x6c, 0x64, 0x20, 0x46, 0x72, 0x6f, 0x6d
        /*0010*/ 	.byte	0x20, 0x47, 0x50, 0x55, 0x20, 0x25, 0x64, 0x21, 0x0a, 0x00
.L_0:


//--------------------- .nv.shared.reserved.0     --------------------------
	.section	.nv.shared.reserved.0,"aw",@nobits
	.weak		__nv_reservedSMEM_offset_0_alias
	.size		__nv_reservedSMEM_offset_0_alias, 0, 64
	.other		__nv_reservedSMEM_offset_0_alias,@"STO_CUDA_RESERVED_SHARED STV_DEFAULT"
__nv_reservedSMEM_offset_0_alias:
	.zero		0
	.zero		64


//--------------------- .nv.constant0._Z12helloFromGPUv --------------------------
	.section	.nv.constant0._Z12helloFromGPUv,"a",@progbits
	.sectionflags	@""
	.align	4
.nv.constant0._Z12helloFromGPUv:
	.zero		896


//--------------------- SYMBOLS --------------------------

	.type		.nv.reservedSmem.offset0,@object
	.size		.nv.reservedSmem.offset0,0x4
	.type		vprintf,@function
